//
// Generated by NVIDIA NVVM Compiler
//
// Compiler Build ID: CL-36424714
// Cuda compilation tools, release 13.0, V13.0.88
// Based on NVVM 20.0.0
//

.version 9.0
.target sm_100
.address_size 64

	// .globl	_Z17vector_add_kernelPiS_S_i

.visible .entry _Z17vector_add_kernelPiS_S_i(
	.param .u64 .ptr .align 1 _Z17vector_add_kernelPiS_S_i_param_0,
	.param .u64 .ptr .align 1 _Z17vector_add_kernelPiS_S_i_param_1,
	.param .u64 .ptr .align 1 _Z17vector_add_kernelPiS_S_i_param_2,
	.param .u32 _Z17vector_add_kernelPiS_S_i_param_3
)
{
	.reg .pred 	%p<2>;
	.reg .b32 	%r<9>;
	.reg .b64 	%rd<11>;

	ld.param.u64 	%rd1, [_Z17vector_add_kernelPiS_S_i_param_0];
	ld.param.u64 	%rd2, [_Z17vector_add_kernelPiS_S_i_param_1];
	ld.param.u64 	%rd3, [_Z17vector_add_kernelPiS_S_i_param_2];
	ld.param.u32 	%r2, [_Z17vector_add_kernelPiS_S_i_param_3];
	mov.u32 	%r3, %ctaid.x;
	mov.u32 	%r4, %ntid.x;
	mov.u32 	%r5, %tid.x;
	mad.lo.s32 	%r1, %r3, %r4, %r5;
	setp.ge.s32 	%p1, %r1, %r2;
	@%p1 bra 	$L__BB0_2;
	cvta.to.global.u64 	%rd4, %rd1;
	cvta.to.global.u64 	%rd5, %rd2;
	cvta.to.global.u64 	%rd6, %rd3;
	mul.wide.s32 	%rd7, %r1, 4;
	add.s64 	%rd8, %rd4, %rd7;
	ld.global.u32 	%r6, [%rd8];
	add.s64 	%rd9, %rd5, %rd7;
	ld.global.u32 	%r7, [%rd9];
	add.s32 	%r8, %r7, %r6;
	add.s64 	%rd10, %rd6, %rd7;
	st.global.u32 	[%rd10], %r8;
$L__BB0_2:
	ret;

}


// ===== COMPILED SASS (sm_100) =====

	.target	sm_100

	.elftype	@"ET_EXEC"


//--------------------- .note.nv.tkinfo           --------------------------
	.section	.note.nv.tkinfo,"",@"SHT_NOTE"
	.sectionflags	@"SHF_NOTE_NV_TKINFO"
	.tkinfo
        /*0018*/ 	.word	0x00000002
        /*0030*/ 	.string	""
        /*0030*/ 	.string	"ptxas"
        /*0030*/ 	.string	"Cuda compilation tools, release 13.0, V13.0.88"
        /*0030*/ 	.string	"Build cuda_13.0.r13.0/compiler.36424714_0"
        /*0030*/ 	.string	"-arch sm_100 -m 64 "



//--------------------- .note.nv.cuinfo           --------------------------
	.section	.note.nv.cuinfo,"",@"SHT_NOTE"
	.sectionflags	@"SHF_NOTE_NV_CUINFO"
        /*0018*/ 	.short	0x0002
        /*001a*/ 	.short	0x0064
        /*001c*/ 	.short	0x0082
	.zero		2


//--------------------- .nv.info                  --------------------------
	.section	.nv.info,"",@"SHT_CUDA_INFO"
	.align	4


	//----- nvinfo : EIATTR_REGCOUNT
	.align		4
        /*0000*/ 	.byte	0x04, 0x2f
        /*0002*/ 	.short	(.L_1 - .L_0)
	.align		4
.L_0:
        /*0004*/ 	.word	index@(_Z17vector_add_kernelPiS_S_i)
        /*0008*/ 	.word	0x0000000c


	//----- nvinfo : EIATTR_FRAME_SIZE
	.align		4
.L_1:
        /*000c*/ 	.byte	0x04, 0x11
        /*000e*/ 	.short	(.L_3 - .L_2)
	.align		4
.L_2:
        /*0010*/ 	.word	index@(_Z17vector_add_kernelPiS_S_i)
        /*0014*/ 	.word	0x00000000


	//----- nvinfo : EIATTR_MIN_STACK_SIZE
	.align		4
.L_3:
        /*0018*/ 	.byte	0x04, 0x12
        /*001a*/ 	.short	(.L_5 - .L_4)
	.align		4
.L_4:
        /*001c*/ 	.word	index@(_Z17vector_add_kernelPiS_S_i)
        /*0020*/ 	.word	0x00000000
.L_5:


//--------------------- .nv.compat                --------------------------
	.section	.nv.compat,"",@"SHT_CUDA_COMPAT_INFO"
	.align	4
        /*0000*/ 	.byte	0x02, 0x09, 0x00, 0x00, 0x02, 0x02, 0x01, 0x00, 0x02, 0x05, 0x05, 0x00, 0x03, 0x07, 0x01, 0x01
        /*0010*/ 	.byte	0x02, 0x03, 0x00, 0x00, 0x02, 0x06, 0x01, 0x00, 0x04, 0x0b, 0x08, 0x00, 0x09, 0x00, 0x00, 0x00
        /*0020*/ 	.byte	0x00, 0x00, 0x00, 0x00


//--------------------- .nv.info._Z17vector_add_kernelPiS_S_i --------------------------
	.section	.nv.info._Z17vector_add_kernelPiS_S_i,"",@"SHT_CUDA_INFO"
	.sectionflags	@""
	.align	4


	//----- nvinfo : EIATTR_CUDA_API_VERSION
	.align		4
        /*0000*/ 	.byte	0x04, 0x37
        /*0002*/ 	.short	(.L_7 - .L_6)
.L_6:
        /*0004*/ 	.word	0x00000082


	//----- nvinfo : EIATTR_KPARAM_INFO
	.align		4
.L_7:
        /*0008*/ 	.byte	0x04, 0x17
        /*000a*/ 	.short	(.L_9 - .L_8)
.L_8:
        /*000c*/ 	.word	0x00000000
        /*0010*/ 	.short	0x0003
        /*0012*/ 	.short	0x0018
        /*0014*/ 	.byte	0x00, 0xf0, 0x11, 0x00


	//----- nvinfo : EIATTR_KPARAM_INFO
	.align		4
.L_9:
        /*0018*/ 	.byte	0x04, 0x17
        /*001a*/ 	.short	(.L_11 - .L_10)
.L_10:
        /*001c*/ 	.word	0x00000000
        /*0020*/ 	.short	0x0002
        /*0022*/ 	.short	0x0010
        /*0024*/ 	.byte	0x00, 0xf5, 0x21, 0x00


	//----- nvinfo : EIATTR_KPARAM_INFO
	.align		4
.L_11:
        /*0028*/ 	.byte	0x04, 0x17
        /*002a*/ 	.short	(.L_13 - .L_12)
.L_12:
        /*002c*/ 	.word	0x00000000
        /*0030*/ 	.short	0x0001
        /*0032*/ 	.short	0x0008
        /*0034*/ 	.byte	0x00, 0xf5, 0x21, 0x00


	//----- nvinfo : EIATTR_KPARAM_INFO
	.align		4
.L_13:
        /*0038*/ 	.byte	0x04, 0x17
        /*003a*/ 	.short	(.L_15 - .L_14)
.L_14:
        /*003c*/ 	.word	0x00000000
        /*0040*/ 	.short	0x0000
        /*0042*/ 	.short	0x0000
        /*0044*/ 	.byte	0x00, 0xf5, 0x21, 0x00


	//----- nvinfo : EIATTR_SPARSE_MMA_MASK
	.align		4
.L_15:
        /*0048*/ 	.byte	0x03, 0x50
        /*004a*/ 	.short	0x0000


	//----- nvinfo : EIATTR_MAXREG_COUNT
	.align		4
        /*004c*/ 	.byte	0x03, 0x1b
        /*004e*/ 	.short	0x00ff


	//----- nvinfo : EIATTR_MERCURY_ISA_VERSION
	.align		4
        /*0050*/ 	.byte	0x03, 0x5f
        /*0052*/ 	.short	0x0101


	//----- nvinfo : EIATTR_VRC_CTA_INIT_COUNT
	.align		4
        /*0054*/ 	.byte	0x02, 0x4a
	.zero		1
	.zero		1


	//----- nvinfo : EIATTR_EXIT_INSTR_OFFSETS
	.align		4
        /*0058*/ 	.byte	0x04, 0x1c
        /*005a*/ 	.short	(.L_17 - .L_16)


	//   ....[0]....
.L_16:
        /*005c*/ 	.word	0x00000070


	//   ....[1]....
        /*0060*/ 	.word	0x00000130


	//----- nvinfo : EIATTR_CBANK_PARAM_SIZE
	.align		4
.L_17:
        /*0064*/ 	.byte	0x03, 0x19
        /*0066*/ 	.short	0x001c


	//----- nvinfo : EIATTR_PARAM_CBANK
	.align		4
        /*0068*/ 	.byte	0x04, 0x0a
        /*006a*/ 	.short	(.L_19 - .L_18)
	.align		4
.L_18:
        /*006c*/ 	.word	index@(.nv.constant0._Z17vector_add_kernelPiS_S_i)
        /*0070*/ 	.short	0x0380
        /*0072*/ 	.short	0x001c


	//----- nvinfo : EIATTR_SW_WAR
	.align		4
.L_19:
        /*0074*/ 	.byte	0x04, 0x36
        /*0076*/ 	.short	(.L_21 - .L_20)
.L_20:
        /*0078*/ 	.word	0x00000008
.L_21:


//--------------------- .nv.callgraph             --------------------------
	.section	.nv.callgraph,"",@"SHT_CUDA_CALLGRAPH"
	.align	4
	.sectionentsize	8
	.align		4
        /*0000*/ 	.word	0x00000000
	.align		4
        /*0004*/ 	.word	0xffffffff
	.align		4
        /*0008*/ 	.word	0x00000000
	.align		4
        /*000c*/ 	.word	0xfffffffe
	.align		4
        /*0010*/ 	.word	0x00000000
	.align		4
        /*0014*/ 	.word	0xfffffffd
	.align		4
        /*0018*/ 	.word	0x00000000
	.align		4
        /*001c*/ 	.word	0xfffffffc


//--------------------- .text._Z17vector_add_kernelPiS_S_i --------------------------
	.section	.text._Z17vector_add_kernelPiS_S_i,"ax",@progbits
	.align	128
        .global         _Z17vector_add_kernelPiS_S_i
        .type           _Z17vector_add_kernelPiS_S_i,@function
        .size           _Z17vector_add_kernelPiS_S_i,(.L_x_1 - _Z17vector_add_kernelPiS_S_i)
        .other          _Z17vector_add_kernelPiS_S_i,@"STO_CUDA_ENTRY STV_DEFAULT"
_Z17vector_add_kernelPiS_S_i:
.text._Z17vector_add_kernelPiS_S_i:
[----:B------:R-:W-:Y:S01]  /*0000*/  LDC R1, c[0x0][0x37c] ;  /* 0x0000df00ff017b82 */ /* 0x000fe20000000800 */
[----:B------:R-:W0:Y:S07]  /*0010*/  S2R R0, SR_TID.X ;  /* 0x0000000000007919 */ /* 0x000e2e0000002100 */
[----:B------:R-:W0:Y:S01]  /*0020*/  S2UR UR4, SR_CTAID.X ;  /* 0x00000000000479c3 */ /* 0x000e220000002500 */
[----:B------:R-:W1:Y:S07]  /*0030*/  LDCU UR5, c[0x0][0x398] ;  /* 0x00007300ff0577ac */ /* 0x000e6e0008000800 */
[----:B------:R-:W0:Y:S02]  /*0040*/  LDC R9, c[0x0][0x360] ;  /* 0x0000d800ff097b82 */ /* 0x000e240000000800 */
[----:B0-----:R-:W-:-:S05]  /*0050*/  IMAD R9, R9, UR4, R0 ;  /* 0x0000000409097c24 */ /* 0x001fca000f8e0200 */
[----:B-1----:R-:W-:-:S13]  /*0060*/  ISETP.GE.AND P0, PT, R9, UR5, PT ;  /* 0x0000000509007c0c */ /* 0x002fda000bf06270 */
[----:B------:R-:W-:Y:S05]  /*0070*/  @P0 EXIT ;  /* 0x000000000000094d */ /* 0x000fea0003800000 */
[----:B------:R-:W0:Y:S01]  /*0080*/  LDC.64 R2, c[0x0][0x380] ;  /* 0x0000e000ff027b82 */ /* 0x000e220000000a00 */
[----:B------:R-:W1:Y:S07]  /*0090*/  LDCU.64 UR4, c[0x0][0x358] ;  /* 0x00006b00ff0477ac */ /* 0x000e6e0008000a00 */
[----:B------:R-:W2:Y:S08]  /*00a0*/  LDC.64 R4, c[0x0][0x388] ;  /* 0x0000e200ff047b82 */ /* 0x000eb00000000a00 */
[----:B------:R-:W3:Y:S01]  /*00b0*/  LDC.64 R6, c[0x0][0x390] ;  /* 0x0000e400ff067b82 */ /* 0x000ee20000000a00 */
[----:B0-----:R-:W-:-:S06]  /*00c0*/  IMAD.WIDE R2, R9, 0x4, R2 ;  /* 0x0000000409027825 */ /* 0x001fcc00078e0202 */
[----:B-1----:R-:W4:Y:S01]  /*00d0*/  LDG.E R2, desc[UR4][R2.64] ;  /* 0x0000000402027981 */ /* 0x002f22000c1e1900 */
[----:B--2---:R-:W-:-:S06]  /*00e0*/  IMAD.WIDE R4, R9, 0x4, R4 ;  /* 0x0000000409047825 */ /* 0x004fcc00078e0204 */
[----:B------:R-:W4:Y:S01]  /*00f0*/  LDG.E R5, desc[UR4][R4.64] ;  /* 0x0000000404057981 */ /* 0x000f22000c1e1900 */
[----:B---3--:R-:W-:Y:S01]  /*0100*/  IMAD.WIDE R6, R9, 0x4, R6 ;  /* 0x0000000409067825 */ /* 0x008fe200078e0206 */
[----:B----4-:R-:W-:-:S05]  /*0110*/  IADD3 R9, PT, PT, R2, R5, RZ ;  /* 0x0000000502097210 */ /* 0x010fca0007ffe0ff */
[----:B------:R-:W-:Y:S01]  /*0120*/  STG.E desc[UR4][R6.64], R9 ;  /* 0x0000000906007986 */ /* 0x000fe2000c101904 */
[----:B------:R-:W-:Y:S05]  /*0130*/  EXIT ;  /* 0x000000000000794d */ /* 0x000fea0003800000 */
.L_x_0:
[----:B------:R-:W-:-:S00]  /*0140*/  BRA `(.L_x_0) ;  /* 0xfffffffc00fc7947 */ /* 0x000fc0000383ffff */
[----:B------:R-:W-:-:S00]  /*0150*/  NOP ;  /* 0x0000000000007918 */ /* 0x000fc00000000000 */
        /* <DEDUP_REMOVED lines=10> */
.L_x_1:


//--------------------- .nv.shared.reserved.0     --------------------------
	.section	.nv.shared.reserved.0,"aw",@nobits
	.weak		__nv_reservedSMEM_offset_0_alias
	.size		__nv_reservedSMEM_offset_0_alias, 0, 64
	.other		__nv_reservedSMEM_offset_0_alias,@"STO_CUDA_RESERVED_SHARED STV_DEFAULT"
__nv_reservedSMEM_offset_0_alias:
	.zero		0
	.zero		64


//--------------------- .nv.constant0._Z17vector_add_kernelPiS_S_i --------------------------
	.section	.nv.constant0._Z17vector_add_kernelPiS_S_i,"a",@progbits
	.sectionflags	@""
	.align	4
.nv.constant0._Z17vector_add_kernelPiS_S_i:
	.zero		924


//--------------------- SYMBOLS --------------------------

	.type		.nv.reservedSmem.offset0,@object
	.size		.nv.reservedSmem.offset0,0x4
